	.headerflags	@"EF_CUDA_TEXMODE_UNIFIED EF_CUDA_64BIT_ADDRESS EF_CUDA_ACCELERATORS EF_CUDA_SM90 EF_CUDA_VIRTUAL_SM(EF_CUDA_SM90)"
	.elftype	@"ET_EXEC"


//--------------------- .nv.info                  --------------------------
	.section	.nv.info,"",@"SHT_CUDA_INFO"
	.align	4


	//----- nvinfo : EIATTR_REGCOUNT
	.align		4
        /*0000*/ 	.byte	0x04, 0x2f
        /*0002*/ 	.short	(.L_1 - .L_0)
	.align		4
.L_0:
        /*0004*/ 	.word	index@(triton_poi_fused_clone_1)
        /*0008*/ 	.word	0x00000012


	//----- nvinfo : EIATTR_MIN_STACK_SIZE
	.align		4
.L_1:
        /*000c*/ 	.byte	0x04, 0x12
        /*000e*/ 	.short	(.L_3 - .L_2)
	.align		4
.L_2:
        /*0010*/ 	.word	index@(triton_poi_fused_clone_1)
        /*0014*/ 	.word	0x00000000


	//----- nvinfo : EIATTR_FRAME_SIZE
	.align		4
.L_3:
        /*0018*/ 	.byte	0x04, 0x11
        /*001a*/ 	.short	(.L_5 - .L_4)
	.align		4
.L_4:
        /*001c*/ 	.word	index@(triton_poi_fused_clone_1)
        /*0020*/ 	.word	0x00000000


	//----- nvinfo : EIATTR_MIN_STACK_SIZE
	.align		4
.L_5:
        /*0024*/ 	.byte	0x04, 0x12
        /*0026*/ 	.short	(.L_7 - .L_6)
	.align		4
.L_6:
        /*0028*/ 	.word	index@(triton_poi_fused_clone_1)
        /*002c*/ 	.word	0x00000000
.L_7:


//--------------------- .nv.info.triton_poi_fused_clone_1 --------------------------
	.section	.nv.info.triton_poi_fused_clone_1,"",@"SHT_CUDA_INFO"
	.sectionflags	@""
	.align	4


	//----- nvinfo : EIATTR_CUDA_API_VERSION
	.align		4
        /*0000*/ 	.byte	0x04, 0x37
        /*0002*/ 	.short	(.L_9 - .L_8)
.L_8:
        /*0004*/ 	.word	0x0000007c


	//----- nvinfo : EIATTR_KPARAM_INFO
	.align		4
.L_9:
        /*0008*/ 	.byte	0x04, 0x17
        /*000a*/ 	.short	(.L_11 - .L_10)
.L_10:
        /*000c*/ 	.word	0x00000000
        /*0010*/ 	.short	0x0004
        /*0012*/ 	.short	0x001c
        /*0014*/ 	.byte	0x00, 0xf0, 0x11, 0x00


	//----- nvinfo : EIATTR_KPARAM_INFO
	.align		4
.L_11:
        /*0018*/ 	.byte	0x04, 0x17
        /*001a*/ 	.short	(.L_13 - .L_12)
.L_12:
        /*001c*/ 	.word	0x00000000
        /*0020*/ 	.short	0x0003
        /*0022*/ 	.short	0x0018
        /*0024*/ 	.byte	0x00, 0xf0, 0x11, 0x00


	//----- nvinfo : EIATTR_KPARAM_INFO
	.align		4
.L_13:
        /*0028*/ 	.byte	0x04, 0x17
        /*002a*/ 	.short	(.L_15 - .L_14)
.L_14:
        /*002c*/ 	.word	0x00000000
        /*0030*/ 	.short	0x0002
        /*0032*/ 	.short	0x0010
        /*0034*/ 	.byte	0x00, 0xf4, 0x21, 0x00


	//----- nvinfo : EIATTR_KPARAM_INFO
	.align		4
.L_15:
        /*0038*/ 	.byte	0x04, 0x17
        /*003a*/ 	.short	(.L_17 - .L_16)
.L_16:
        /*003c*/ 	.word	0x00000000
        /*0040*/ 	.short	0x0001
        /*0042*/ 	.short	0x0008
        /*0044*/ 	.byte	0x00, 0xf4, 0x21, 0x00


	//----- nvinfo : EIATTR_KPARAM_INFO
	.align		4
.L_17:
        /*0048*/ 	.byte	0x04, 0x17
        /*004a*/ 	.short	(.L_19 - .L_18)
.L_18:
        /*004c*/ 	.word	0x00000000
        /*0050*/ 	.short	0x0000
        /*0052*/ 	.short	0x0000
        /*0054*/ 	.byte	0x00, 0xf4, 0x21, 0x00


	//----- nvinfo : EIATTR_SPARSE_MMA_MASK
	.align		4
.L_19:
        /*0058*/ 	.byte	0x03, 0x50
        /*005a*/ 	.short	0x0000


	//----- nvinfo : EIATTR_MAXREG_COUNT
	.align		4
        /*005c*/ 	.byte	0x03, 0x1b
        /*005e*/ 	.short	0x00ff


	//----- nvinfo : EIATTR_EXIT_INSTR_OFFSETS
	.align		4
        /*0060*/ 	.byte	0x04, 0x1c
        /*0062*/ 	.short	(.L_21 - .L_20)


	//   ....[0]....
.L_20:
        /*0064*/ 	.word	0x00000390


	//   ....[1]....
        /*0068*/ 	.word	0x00000400


	//----- nvinfo : EIATTR_REQNTID
	.align		4
.L_21:
        /*006c*/ 	.byte	0x04, 0x10
        /*006e*/ 	.short	(.L_23 - .L_22)
.L_22:
        /*0070*/ 	.word	0x00000080
        /*0074*/ 	.word	0x00000001
        /*0078*/ 	.word	0x00000001


	//----- nvinfo : EIATTR_CBANK_PARAM_SIZE
	.align		4
.L_23:
        /*007c*/ 	.byte	0x03, 0x19
        /*007e*/ 	.short	0x0020


	//----- nvinfo : EIATTR_PARAM_CBANK
	.align		4
        /*0080*/ 	.byte	0x04, 0x0a
        /*0082*/ 	.short	(.L_25 - .L_24)
	.align		4
.L_24:
        /*0084*/ 	.word	index@(.nv.constant0.triton_poi_fused_clone_1)
        /*0088*/ 	.short	0x0210
        /*008a*/ 	.short	0x0020


	//----- nvinfo : EIATTR_SW_WAR
	.align		4
.L_25:
        /*008c*/ 	.byte	0x04, 0x36
        /*008e*/ 	.short	(.L_27 - .L_26)
.L_26:
        /*0090*/ 	.word	0x00000008
.L_27:


//--------------------- .nv.callgraph             --------------------------
	.section	.nv.callgraph,"",@"SHT_CUDA_CALLGRAPH"
	.align	4
	.sectionentsize	8
	.align		4
        /*0000*/ 	.word	0x00000000
	.align		4
        /*0004*/ 	.word	0xffffffff
	.align		4
        /*0008*/ 	.word	0x00000000
	.align		4
        /*000c*/ 	.word	0xfffffffe
	.align		4
        /*0010*/ 	.word	0x00000000
	.align		4
        /*0014*/ 	.word	0xfffffffd
	.align		4
        /*0018*/ 	.word	0x00000000
	.align		4
        /*001c*/ 	.word	0xfffffffc


//--------------------- .text.triton_poi_fused_clone_1 --------------------------
	.section	.text.triton_poi_fused_clone_1,"ax",@progbits
	.sectionflags	@"SHF_BARRIERS=1"
	.align	128
        .global         triton_poi_fused_clone_1
        .type           triton_poi_fused_clone_1,@function
        .size           triton_poi_fused_clone_1,(.L_x_1 - triton_poi_fused_clone_1)
        .other          triton_poi_fused_clone_1,@"STO_CUDA_ENTRY STV_DEFAULT"
triton_poi_fused_clone_1:
.text.triton_poi_fused_clone_1:
[----:B------:R-:W0:Y:S02]  /*0000*/  LDC R1, c[0x0][0x28] ;  /* 0x00000a00ff017b82 */ /* 0x000e240000000800 */
[----:B------:R-:W1:Y:S01]  /*0010*/  S2R R7, SR_CTAID.Y ;  /* 0x0000000000077919 */ /* 0x000e620000002600 */
[----:B------:R-:W2:Y:S01]  /*0020*/  LDC.64 R4, c[0x0][0x218] ;  /* 0x00008600ff047b82 */ /* 0x000ea20000000a00 */
[----:B------:R-:W-:Y:S01]  /*0030*/  ULDC.64 UR6, c[0x0][0x208] ;  /* 0x0000820000067ab9 */ /* 0x000fe20000000a00 */
[----:B------:R-:W3:Y:S01]  /*0040*/  S2R R0, SR_TID.X ;  /* 0x0000000000007919 */ /* 0x000ee20000002100 */
[----:B------:R-:W4:Y:S05]  /*0050*/  S2R R6, SR_CTAID.X ;  /* 0x0000000000067919 */ /* 0x000f2a0000002500 */
[----:B------:R-:W5:Y:S01]  /*0060*/  LDC.64 R2, c[0x0][0x210] ;  /* 0x00008400ff027b82 */ /* 0x000f620000000a00 */
[----:B-1----:R-:W-:-:S02]  /*0070*/  IMAD.SHL.U32 R7, R7, 0x8, RZ ;  /* 0x0000000807077824 */ /* 0x002fc400078e00ff */
[----:B---3--:R-:W-:Y:S01]  /*0080*/  IMAD.SHL.U32 R8, R0, 0x2, RZ ;  /* 0x0000000200087824 */ /* 0x008fe200078e00ff */
[----:B------:R-:W-:-:S04]  /*0090*/  SHF.R.U32.HI R11, RZ, 0x2, R0 ;  /* 0x00000002ff0b7819 */ /* 0x000fc80000011600 */
[----:B------:R-:W-:-:S04]  /*00a0*/  LOP3.LUT R10, R7, 0x6, R8, 0xf8, !PT ;  /* 0x00000006070a7812 */ /* 0x000fc800078ef808 */
[----:B------:R-:W-:-:S04]  /*00b0*/  SHF.R.S32.HI R9, RZ, 0x1f, R10 ;  /* 0x0000001fff097819 */ /* 0x000fc8000001140a */
[----:B------:R-:W-:Y:S01]  /*00c0*/  LEA.HI R12, R9, R10, RZ, 0x2 ;  /* 0x0000000a090c7211 */ /* 0x000fe200078f10ff */
[----:B----4-:R-:W-:Y:S01]  /*00d0*/  IMAD.SHL.U32 R9, R6, 0x20, RZ ;  /* 0x0000002006097824 */ /* 0x010fe200078e00ff */
[----:B------:R-:W-:Y:S02]  /*00e0*/  SGXT.U32 R6, R11, 0x5 ;  /* 0x000000050b06781a */ /* 0x000fe40000000000 */
[C---:B------:R-:W-:Y:S01]  /*00f0*/  LOP3.LUT R13, R12.reuse, 0xfffffffc, RZ, 0xc0, !PT ;  /* 0xfffffffc0c0d7812 */ /* 0x040fe200078ec0ff */
[----:B------:R-:W-:Y:S01]  /*0100*/  IMAD.SHL.U32 R14, R12, 0x20, RZ ;  /* 0x000000200c0e7824 */ /* 0x000fe200078e00ff */
[----:B------:R-:W-:-:S03]  /*0110*/  LOP3.LUT R11, R9, R6, RZ, 0xfc, !PT ;  /* 0x00000006090b7212 */ /* 0x000fc600078efcff */
[----:B------:R-:W-:Y:S01]  /*0120*/  IMAD.IADD R12, R10, 0x1, -R13 ;  /* 0x000000010a0c7824 */ /* 0x000fe200078e0a0d */
[C---:B------:R-:W-:Y:S02]  /*0130*/  ISETP.GE.AND P1, PT, R11.reuse, 0x20, PT ;  /* 0x000000200b00780c */ /* 0x040fe40003f26270 */
[----:B------:R-:W-:Y:S01]  /*0140*/  LOP3.LUT R13, R14, 0xffffff80, RZ, 0xc0, !PT ;  /* 0xffffff800e0d7812 */ /* 0x000fe200078ec0ff */
[C---:B------:R-:W-:Y:S01]  /*0150*/  IMAD R12, R11.reuse, 0x4, R12 ;  /* 0x000000040b0c7824 */ /* 0x040fe200078e020c */
[----:B------:R-:W-:Y:S01]  /*0160*/  ISETP.LT.AND P0, PT, R10, 0x10, !P1 ;  /* 0x000000100a00780c */ /* 0x000fe20004f01270 */
[----:B--2---:R-:W-:-:S04]  /*0170*/  IMAD.WIDE R10, R11, 0x4, R4 ;  /* 0x000000040b0a7825 */ /* 0x004fc800078e0204 */
[----:B------:R-:W-:-:S04]  /*0180*/  IMAD.IADD R13, R12, 0x1, R13 ;  /* 0x000000010c0d7824 */ /* 0x000fc800078e020d */
[----:B-----5:R-:W-:Y:S01]  /*0190*/  IMAD.WIDE R4, R13, 0x4, R2 ;  /* 0x000000040d047825 */ /* 0x020fe200078e0202 */
[----:B------:R-:W-:-:S03]  /*01a0*/  CS2R R2, SRZ ;  /* 0x0000000000027805 */ /* 0x000fc6000001ff00 */
[----:B------:R-:W-:-:S03]  /*01b0*/  IMAD.MOV.U32 R13, RZ, RZ, RZ ;  /* 0x000000ffff0d7224 */ /* 0x000fc600078e00ff */
[----:B------:R1:W2:Y:S04]  /*01c0*/  @P0 LDG.E.EL.64 R2, desc[UR6][R4.64] ;  /* 0x0000000604020981 */ /* 0x0002a8000c2e1b00 */
[----:B------:R-:W2:Y:S01]  /*01d0*/  @!P1 LDG.E.EL R13, desc[UR6][R10.64] ;  /* 0x000000060a0d9981 */ /* 0x000ea2000c2e1900 */
[----:B------:R-:W3:Y:S01]  /*01e0*/  S2UR UR5, SR_CgaCtaId ;  /* 0x00000000000579c3 */ /* 0x000ee20000008800 */
[----:B------:R-:W-:Y:S01]  /*01f0*/  SHF.R.U32.HI R12, RZ, 0x4, R0 ;  /* 0x00000004ff0c7819 */ /* 0x000fe20000011600 */
[----:B------:R-:W-:Y:S01]  /*0200*/  IMAD.SHL.U32 R14, R0, 0x40, RZ ;  /* 0x00000040000e7824 */ /* 0x000fe200078e00ff */
[----:B------:R-:W-:Y:S02]  /*0210*/  UMOV UR4, 0x400 ;  /* 0x0000040000047882 */ /* 0x000fe40000000000 */
[----:B------:R-:W-:-:S02]  /*0220*/  SGXT.U32 R12, R12, 0x3 ;  /* 0x000000030c0c781a */ /* 0x000fc40000000000 */
[----:B------:R-:W-:Y:S02]  /*0230*/  LOP3.LUT R15, R14, 0xc0, RZ, 0xc0, !PT ;  /* 0x000000c00e0f7812 */ /* 0x000fe400078ec0ff */
[----:B------:R-:W-:Y:S02]  /*0240*/  LOP3.LUT R12, R7, R12, RZ, 0xfc, !PT ;  /* 0x0000000c070c7212 */ /* 0x000fe400078efcff */
[C---:B------:R-:W-:Y:S02]  /*0250*/  LOP3.LUT R7, R15.reuse, 0x20, RZ, 0xfc, !PT ;  /* 0x000000200f077812 */ /* 0x040fe400078efcff */
[----:B------:R-:W-:Y:S01]  /*0260*/  LOP3.LUT R6, R15, R6, RZ, 0xfc, !PT ;  /* 0x000000060f067212 */ /* 0x000fe200078efcff */
[----:B---3--:R-:W-:-:S06]  /*0270*/  UPRMT UR4, UR5, 0x654, UR4 ;  /* 0x0000065405047896 */ /* 0x008fcc0008000004 */
[----:B------:R-:W-:Y:S02]  /*0280*/  LEA.HI R15, R15, UR4, RZ, 0x1d ;  /* 0x000000040f0f7c11 */ /* 0x000fe4000f8fe8ff */
[----:B------:R-:W-:-:S03]  /*0290*/  LEA.HI R7, R7, UR4, RZ, 0x1d ;  /* 0x0000000407077c11 */ /* 0x000fc6000f8fe8ff */
[C---:B------:R-:W-:Y:S02]  /*02a0*/  IMAD R15, R6.reuse, 0x4, R15 ;  /* 0x00000004060f7824 */ /* 0x040fe400078e020f */
[----:B------:R-:W-:Y:S01]  /*02b0*/  IMAD R6, R6, 0x4, R7 ;  /* 0x0000000406067824 */ /* 0x000fe200078e0207 */
[----:B------:R-:W-:-:S04]  /*02c0*/  LOP3.LUT R9, R9, 0x1e, R8, 0xf8, !PT ;  /* 0x0000001e09097812 */ /* 0x000fc800078ef808 */
[----:B------:R-:W-:Y:S02]  /*02d0*/  ISETP.GE.AND P0, PT, R9, 0x20, PT ;  /* 0x000000200900780c */ /* 0x000fe40003f06270 */
[----:B-1----:R-:W-:Y:S02]  /*02e0*/  SHF.R.U32.HI R4, RZ, 0x2, R0 ;  /* 0x00000002ff047819 */ /* 0x002fe40000011600 */
[----:B------:R-:W-:Y:S01]  /*02f0*/  ISETP.LT.AND P0, PT, R12, 0x10, !P0 ;  /* 0x000000100c00780c */ /* 0x000fe20004701270 */
[----:B------:R-:W-:Y:S01]  /*0300*/  IMAD.SHL.U32 R0, R0, 0x8, RZ ;  /* 0x0000000800007824 */ /* 0x000fe200078e00ff */
[----:B------:R-:W-:-:S04]  /*0310*/  LOP3.LUT R4, R4, 0x1c, RZ, 0xc0, !PT ;  /* 0x0000001c04047812 */ /* 0x000fc800078ec0ff */
[----:B------:R-:W-:-:S04]  /*0320*/  LOP3.LUT R5, R0, 0x3f8, RZ, 0xc0, !PT ;  /* 0x000003f800057812 */ /* 0x000fc800078ec0ff */
[----:B------:R-:W-:Y:S01]  /*0330*/  IADD3 R4, R5, UR4, R4 ;  /* 0x0000000405047c10 */ /* 0x000fe2000fffe004 */
[C---:B--2---:R-:W-:Y:S01]  /*0340*/  FADD R2, R13.reuse, R2 ;  /* 0x000000020d027221 */ /* 0x044fe20000000000 */
[----:B------:R-:W-:-:S04]  /*0350*/  FADD R3, R13, R3 ;  /* 0x000000030d037221 */ /* 0x000fc80000000000 */
[----:B------:R1:W-:Y:S04]  /*0360*/  STS [R15], R2 ;  /* 0x000000020f007388 */ /* 0x0003e80000000800 */
[----:B------:R1:W-:Y:S01]  /*0370*/  STS [R6+0x80], R3 ;  /* 0x0000800306007388 */ /* 0x0003e20000000800 */
[----:B------:R-:W-:Y:S06]  /*0380*/  BAR.SYNC.DEFER_BLOCKING 0x0 ;  /* 0x0000000000007b1d */ /* 0x000fec0000010000 */
[----:B-1----:R-:W-:Y:S05]  /*0390*/  @!P0 EXIT ;  /* 0x000000000000894d */ /* 0x002fea0003800000 */
[----:B------:R-:W-:Y:S01]  /*03a0*/  LDS R6, [R4] ;  /* 0x0000000004067984 */ /* 0x000fe20000000800 */
[----:B------:R-:W0:Y:S01]  /*03b0*/  LDC.64 R2, c[0x0][0x220] ;  /* 0x00008800ff027b82 */ /* 0x000e220000000a00 */
[----:B------:R-:W-:Y:S02]  /*03c0*/  IMAD R9, R12, 0x20, R9 ;  /* 0x000000200c097824 */ /* 0x000fe400078e0209 */
[----:B------:R-:W1:Y:S02]  /*03d0*/  LDS R7, [R4+0x4] ;  /* 0x0000040004077984 */ /* 0x000e640000000800 */
[----:B0-----:R-:W-:-:S05]  /*03e0*/  IMAD.WIDE R2, R9, 0x4, R2 ;  /* 0x0000000409027825 */ /* 0x001fca00078e0202 */
[----:B-1----:R-:W-:Y:S01]  /*03f0*/  STG.E.64 desc[UR6][R2.64], R6 ;  /* 0x0000000602007986 */ /* 0x002fe2000c101b06 */
[----:B------:R-:W-:Y:S05]  /*0400*/  EXIT ;  /* 0x000000000000794d */ /* 0x000fea0003800000 */
.L_x_0:
[----:B------:R-:W-:-:S00]  /*0410*/  BRA `(.L_x_0) ;  /* 0xfffffffc00fc7947 */ /* 0x000fc0000383ffff */
[----:B------:R-:W-:-:S00]  /*0420*/  NOP ;  /* 0x0000000000007918 */ /* 0x000fc00000000000 */
        /* <DEDUP_REMOVED lines=13> */
.L_x_1:


//--------------------- .nv.shared.triton_poi_fused_clone_1 --------------------------
	.section	.nv.shared.triton_poi_fused_clone_1,"aw",@nobits
	.sectionflags	@""
	.align	16
	.zero		1024


//--------------------- .nv.constant0.triton_poi_fused_clone_1 --------------------------
	.section	.nv.constant0.triton_poi_fused_clone_1,"a",@progbits
	.sectionflags	@""
	.align	4
.nv.constant0.triton_poi_fused_clone_1:
	.zero		560
